//
// Generated by NVIDIA NVVM Compiler
//
// Compiler Build ID: CL-36424714
// Cuda compilation tools, release 13.0, V13.0.88
// Based on NVVM 20.0.0
//

.version 9.0
.target sm_100
.address_size 64

	// .globl	_Z10matrix_mulPfS_S_i

.visible .entry _Z10matrix_mulPfS_S_i(
	.param .u64 .ptr .align 1 _Z10matrix_mulPfS_S_i_param_0,
	.param .u64 .ptr .align 1 _Z10matrix_mulPfS_S_i_param_1,
	.param .u64 .ptr .align 1 _Z10matrix_mulPfS_S_i_param_2,
	.param .u32 _Z10matrix_mulPfS_S_i_param_3
)
{
	.reg .pred 	%p<10>;
	.reg .b32 	%r<75>;
	.reg .b32 	%f<62>;
	.reg .b64 	%rd<67>;

	ld.param.u64 	%rd14, [_Z10matrix_mulPfS_S_i_param_1];
	ld.param.u64 	%rd15, [_Z10matrix_mulPfS_S_i_param_2];
	ld.param.u32 	%r30, [_Z10matrix_mulPfS_S_i_param_3];
	cvta.to.global.u64 	%rd1, %rd15;
	cvta.to.global.u64 	%rd2, %rd14;
	mov.u32 	%r31, %ctaid.y;
	mov.u32 	%r32, %ntid.y;
	mov.u32 	%r33, %tid.y;
	mad.lo.s32 	%r1, %r31, %r32, %r33;
	mov.u32 	%r34, %ctaid.x;
	mov.u32 	%r35, %ntid.x;
	mov.u32 	%r36, %tid.x;
	mad.lo.s32 	%r2, %r34, %r35, %r36;
	max.s32 	%r37, %r1, %r2;
	setp.ge.s32 	%p1, %r37, %r30;
	@%p1 bra 	$L__BB0_13;
	mul.lo.s32 	%r3, %r30, %r1;
	and.b32  	%r4, %r30, 7;
	setp.lt.u32 	%p2, %r30, 8;
	mov.b32 	%r69, 0;
	mov.u32 	%r74, %r69;
	@%p2 bra 	$L__BB0_4;
	and.b32  	%r69, %r30, 2147483640;
	neg.s32 	%r63, %r69;
	mul.wide.s32 	%rd16, %r30, 4;
	add.s64 	%rd3, %rd1, %rd16;
	shl.b32 	%r7, %r30, 3;
	mul.wide.s32 	%rd17, %r30, 8;
	add.s64 	%rd4, %rd1, %rd17;
	mul.wide.s32 	%rd18, %r30, 12;
	add.s64 	%rd5, %rd1, %rd18;
	mul.wide.s32 	%rd19, %r30, 16;
	add.s64 	%rd6, %rd1, %rd19;
	mul.wide.s32 	%rd20, %r30, 20;
	add.s64 	%rd7, %rd1, %rd20;
	mul.wide.s32 	%rd21, %r30, 24;
	add.s64 	%rd8, %rd1, %rd21;
	mul.wide.s32 	%rd22, %r30, 28;
	add.s64 	%rd9, %rd1, %rd22;
	mul.wide.u32 	%rd23, %r3, 4;
	add.s64 	%rd24, %rd23, %rd2;
	add.s64 	%rd66, %rd24, 16;
	mov.b32 	%r74, 0;
	mov.u32 	%r62, %r2;
$L__BB0_3:
	.pragma "nounroll";
	mul.wide.s32 	%rd25, %r62, 4;
	add.s64 	%rd26, %rd3, %rd25;
	add.s64 	%rd27, %rd4, %rd25;
	add.s64 	%rd28, %rd5, %rd25;
	add.s64 	%rd29, %rd6, %rd25;
	add.s64 	%rd30, %rd7, %rd25;
	add.s64 	%rd31, %rd8, %rd25;
	add.s64 	%rd32, %rd9, %rd25;
	add.s64 	%rd33, %rd1, %rd25;
	ld.global.f32 	%f1, [%rd66+-16];
	ld.global.f32 	%f2, [%rd33];
	cvt.rn.f32.s32 	%f3, %r74;
	fma.rn.f32 	%f4, %f1, %f2, %f3;
	cvt.rzi.s32.f32 	%r41, %f4;
	ld.global.f32 	%f5, [%rd66+-12];
	ld.global.f32 	%f6, [%rd26];
	cvt.rn.f32.s32 	%f7, %r41;
	fma.rn.f32 	%f8, %f5, %f6, %f7;
	cvt.rzi.s32.f32 	%r42, %f8;
	ld.global.f32 	%f9, [%rd66+-8];
	ld.global.f32 	%f10, [%rd27];
	cvt.rn.f32.s32 	%f11, %r42;
	fma.rn.f32 	%f12, %f9, %f10, %f11;
	cvt.rzi.s32.f32 	%r43, %f12;
	ld.global.f32 	%f13, [%rd66+-4];
	ld.global.f32 	%f14, [%rd28];
	cvt.rn.f32.s32 	%f15, %r43;
	fma.rn.f32 	%f16, %f13, %f14, %f15;
	cvt.rzi.s32.f32 	%r44, %f16;
	ld.global.f32 	%f17, [%rd66];
	ld.global.f32 	%f18, [%rd29];
	cvt.rn.f32.s32 	%f19, %r44;
	fma.rn.f32 	%f20, %f17, %f18, %f19;
	cvt.rzi.s32.f32 	%r45, %f20;
	ld.global.f32 	%f21, [%rd66+4];
	ld.global.f32 	%f22, [%rd30];
	cvt.rn.f32.s32 	%f23, %r45;
	fma.rn.f32 	%f24, %f21, %f22, %f23;
	cvt.rzi.s32.f32 	%r46, %f24;
	ld.global.f32 	%f25, [%rd66+8];
	ld.global.f32 	%f26, [%rd31];
	cvt.rn.f32.s32 	%f27, %r46;
	fma.rn.f32 	%f28, %f25, %f26, %f27;
	cvt.rzi.s32.f32 	%r47, %f28;
	ld.global.f32 	%f29, [%rd66+12];
	ld.global.f32 	%f30, [%rd32];
	cvt.rn.f32.s32 	%f31, %r47;
	fma.rn.f32 	%f32, %f29, %f30, %f31;
	cvt.rzi.s32.f32 	%r74, %f32;
	add.s32 	%r63, %r63, 8;
	add.s32 	%r62, %r62, %r7;
	add.s64 	%rd66, %rd66, 32;
	setp.ne.s32 	%p3, %r63, 0;
	@%p3 bra 	$L__BB0_3;
$L__BB0_4:
	setp.eq.s32 	%p4, %r4, 0;
	@%p4 bra 	$L__BB0_12;
	and.b32  	%r17, %r30, 3;
	setp.lt.u32 	%p5, %r4, 4;
	@%p5 bra 	$L__BB0_7;
	add.s32 	%r49, %r69, %r3;
	mul.wide.u32 	%rd34, %r49, 4;
	add.s64 	%rd35, %rd2, %rd34;
	ld.global.f32 	%f33, [%rd35];
	mad.lo.s32 	%r50, %r69, %r30, %r2;
	mul.wide.s32 	%rd36, %r50, 4;
	add.s64 	%rd37, %rd1, %rd36;
	ld.global.f32 	%f34, [%rd37];
	cvt.rn.f32.s32 	%f35, %r74;
	fma.rn.f32 	%f36, %f33, %f34, %f35;
	cvt.rzi.s32.f32 	%r51, %f36;
	cvt.u64.u32 	%rd38, %r3;
	cvt.u64.u32 	%rd39, %r69;
	add.s64 	%rd40, %rd39, %rd38;
	shl.b64 	%rd41, %rd40, 2;
	add.s64 	%rd42, %rd2, %rd41;
	ld.global.f32 	%f37, [%rd42+4];
	mul.wide.s32 	%rd43, %r30, 4;
	add.s64 	%rd44, %rd37, %rd43;
	ld.global.f32 	%f38, [%rd44];
	cvt.rn.f32.s32 	%f39, %r51;
	fma.rn.f32 	%f40, %f37, %f38, %f39;
	cvt.rzi.s32.f32 	%r52, %f40;
	ld.global.f32 	%f41, [%rd42+8];
	add.s64 	%rd45, %rd44, %rd43;
	ld.global.f32 	%f42, [%rd45];
	cvt.rn.f32.s32 	%f43, %r52;
	fma.rn.f32 	%f44, %f41, %f42, %f43;
	cvt.rzi.s32.f32 	%r53, %f44;
	ld.global.f32 	%f45, [%rd42+12];
	add.s64 	%rd46, %rd45, %rd43;
	ld.global.f32 	%f46, [%rd46];
	cvt.rn.f32.s32 	%f47, %r53;
	fma.rn.f32 	%f48, %f45, %f46, %f47;
	cvt.rzi.s32.f32 	%r74, %f48;
	add.s32 	%r69, %r69, 4;
$L__BB0_7:
	setp.eq.s32 	%p6, %r17, 0;
	@%p6 bra 	$L__BB0_12;
	setp.eq.s32 	%p7, %r17, 1;
	@%p7 bra 	$L__BB0_10;
	add.s32 	%r55, %r69, %r3;
	mul.wide.u32 	%rd47, %r55, 4;
	add.s64 	%rd48, %rd2, %rd47;
	ld.global.f32 	%f49, [%rd48];
	mad.lo.s32 	%r56, %r69, %r30, %r2;
	mul.wide.s32 	%rd49, %r56, 4;
	add.s64 	%rd50, %rd1, %rd49;
	ld.global.f32 	%f50, [%rd50];
	cvt.rn.f32.s32 	%f51, %r74;
	fma.rn.f32 	%f52, %f49, %f50, %f51;
	cvt.rzi.s32.f32 	%r57, %f52;
	cvt.u64.u32 	%rd51, %r3;
	cvt.u64.u32 	%rd52, %r69;
	add.s64 	%rd53, %rd52, %rd51;
	shl.b64 	%rd54, %rd53, 2;
	add.s64 	%rd55, %rd2, %rd54;
	ld.global.f32 	%f53, [%rd55+4];
	mul.wide.s32 	%rd56, %r30, 4;
	add.s64 	%rd57, %rd50, %rd56;
	ld.global.f32 	%f54, [%rd57];
	cvt.rn.f32.s32 	%f55, %r57;
	fma.rn.f32 	%f56, %f53, %f54, %f55;
	cvt.rzi.s32.f32 	%r74, %f56;
	add.s32 	%r69, %r69, 2;
$L__BB0_10:
	and.b32  	%r58, %r30, 1;
	setp.eq.b32 	%p8, %r58, 1;
	not.pred 	%p9, %p8;
	@%p9 bra 	$L__BB0_12;
	add.s32 	%r59, %r69, %r3;
	mul.wide.u32 	%rd58, %r59, 4;
	add.s64 	%rd59, %rd2, %rd58;
	ld.global.f32 	%f57, [%rd59];
	mad.lo.s32 	%r60, %r69, %r30, %r2;
	mul.wide.s32 	%rd60, %r60, 4;
	add.s64 	%rd61, %rd1, %rd60;
	ld.global.f32 	%f58, [%rd61];
	cvt.rn.f32.s32 	%f59, %r74;
	fma.rn.f32 	%f60, %f57, %f58, %f59;
	cvt.rzi.s32.f32 	%r74, %f60;
$L__BB0_12:
	ld.param.u64 	%rd65, [_Z10matrix_mulPfS_S_i_param_0];
	cvt.rn.f32.s32 	%f61, %r74;
	add.s32 	%r61, %r3, %r2;
	cvta.to.global.u64 	%rd62, %rd65;
	mul.wide.s32 	%rd63, %r61, 4;
	add.s64 	%rd64, %rd62, %rd63;
	st.global.f32 	[%rd64], %f61;
$L__BB0_13:
	ret;

}


// ===== COMPILED SASS (sm_100) =====

	.target	sm_100

	.elftype	@"ET_EXEC"


//--------------------- .note.nv.tkinfo           --------------------------
	.section	.note.nv.tkinfo,"",@"SHT_NOTE"
	.sectionflags	@"SHF_NOTE_NV_TKINFO"
	.tkinfo
        /*0018*/ 	.word	0x00000002
        /*0030*/ 	.string	""
        /*0030*/ 	.string	"ptxas"
        /*0030*/ 	.string	"Cuda compilation tools, release 13.0, V13.0.88"
        /*0030*/ 	.string	"Build cuda_13.0.r13.0/compiler.36424714_0"
        /*0030*/ 	.string	"-arch sm_100 -m 64 "



//--------------------- .note.nv.cuinfo           --------------------------
	.section	.note.nv.cuinfo,"",@"SHT_NOTE"
	.sectionflags	@"SHF_NOTE_NV_CUINFO"
        /*0018*/ 	.short	0x0002
        /*001a*/ 	.short	0x0064
        /*001c*/ 	.short	0x0082
	.zero		2


//--------------------- .nv.info                  --------------------------
	.section	.nv.info,"",@"SHT_CUDA_INFO"
	.align	4


	//----- nvinfo : EIATTR_REGCOUNT
	.align		4
        /*0000*/ 	.byte	0x04, 0x2f
        /*0002*/ 	.short	(.L_1 - .L_0)
	.align		4
.L_0:
        /*0004*/ 	.word	index@(_Z10matrix_mulPfS_S_i)
        /*0008*/ 	.word	0x0000001e


	//----- nvinfo : EIATTR_FRAME_SIZE
	.align		4
.L_1:
        /*000c*/ 	.byte	0x04, 0x11
        /*000e*/ 	.short	(.L_3 - .L_2)
	.align		4
.L_2:
        /*0010*/ 	.word	index@(_Z10matrix_mulPfS_S_i)
        /*0014*/ 	.word	0x00000000


	//----- nvinfo : EIATTR_MIN_STACK_SIZE
	.align		4
.L_3:
        /*0018*/ 	.byte	0x04, 0x12
        /*001a*/ 	.short	(.L_5 - .L_4)
	.align		4
.L_4:
        /*001c*/ 	.word	index@(_Z10matrix_mulPfS_S_i)
        /*0020*/ 	.word	0x00000000
.L_5:


//--------------------- .nv.compat                --------------------------
	.section	.nv.compat,"",@"SHT_CUDA_COMPAT_INFO"
	.align	4
        /*0000*/ 	.byte	0x02, 0x09, 0x00, 0x00, 0x02, 0x02, 0x01, 0x00, 0x02, 0x05, 0x05, 0x00, 0x03, 0x07, 0x01, 0x01
        /*0010*/ 	.byte	0x02, 0x03, 0x00, 0x00, 0x02, 0x06, 0x01, 0x00, 0x04, 0x0b, 0x08, 0x00, 0x09, 0x00, 0x00, 0x00
        /*0020*/ 	.byte	0x00, 0x00, 0x00, 0x00


//--------------------- .nv.info._Z10matrix_mulPfS_S_i --------------------------
	.section	.nv.info._Z10matrix_mulPfS_S_i,"",@"SHT_CUDA_INFO"
	.sectionflags	@""
	.align	4


	//----- nvinfo : EIATTR_CUDA_API_VERSION
	.align		4
        /*0000*/ 	.byte	0x04, 0x37
        /*0002*/ 	.short	(.L_7 - .L_6)
.L_6:
        /*0004*/ 	.word	0x00000082


	//----- nvinfo : EIATTR_KPARAM_INFO
	.align		4
.L_7:
        /*0008*/ 	.byte	0x04, 0x17
        /*000a*/ 	.short	(.L_9 - .L_8)
.L_8:
        /*000c*/ 	.word	0x00000000
        /*0010*/ 	.short	0x0003
        /*0012*/ 	.short	0x0018
        /*0014*/ 	.byte	0x00, 0xf0, 0x11, 0x00


	//----- nvinfo : EIATTR_KPARAM_INFO
	.align		4
.L_9:
        /*0018*/ 	.byte	0x04, 0x17
        /*001a*/ 	.short	(.L_11 - .L_10)
.L_10:
        /*001c*/ 	.word	0x00000000
        /*0020*/ 	.short	0x0002
        /*0022*/ 	.short	0x0010
        /*0024*/ 	.byte	0x00, 0xf5, 0x21, 0x00


	//----- nvinfo : EIATTR_KPARAM_INFO
	.align		4
.L_11:
        /*0028*/ 	.byte	0x04, 0x17
        /*002a*/ 	.short	(.L_13 - .L_12)
.L_12:
        /*002c*/ 	.word	0x00000000
        /*0030*/ 	.short	0x0001
        /*0032*/ 	.short	0x0008
        /*0034*/ 	.byte	0x00, 0xf5, 0x21, 0x00


	//----- nvinfo : EIATTR_KPARAM_INFO
	.align		4
.L_13:
        /*0038*/ 	.byte	0x04, 0x17
        /*003a*/ 	.short	(.L_15 - .L_14)
.L_14:
        /*003c*/ 	.word	0x00000000
        /*0040*/ 	.short	0x0000
        /*0042*/ 	.short	0x0000
        /*0044*/ 	.byte	0x00, 0xf5, 0x21, 0x00


	//----- nvinfo : EIATTR_SPARSE_MMA_MASK
	.align		4
.L_15:
        /*0048*/ 	.byte	0x03, 0x50
        /*004a*/ 	.short	0x0000


	//----- nvinfo : EIATTR_MAXREG_COUNT
	.align		4
        /*004c*/ 	.byte	0x03, 0x1b
        /*004e*/ 	.short	0x00ff


	//----- nvinfo : EIATTR_MERCURY_ISA_VERSION
	.align		4
        /*0050*/ 	.byte	0x03, 0x5f
        /*0052*/ 	.short	0x0101


	//----- nvinfo : EIATTR_VRC_CTA_INIT_COUNT
	.align		4
        /*0054*/ 	.byte	0x02, 0x4a
	.zero		1
	.zero		1


	//----- nvinfo : EIATTR_EXIT_INSTR_OFFSETS
	.align		4
        /*0058*/ 	.byte	0x04, 0x1c
        /*005a*/ 	.short	(.L_17 - .L_16)


	//   ....[0]....
.L_16:
        /*005c*/ 	.word	0x000000c0


	//   ....[1]....
        /*0060*/ 	.word	0x00000c20


	//----- nvinfo : EIATTR_CBANK_PARAM_SIZE
	.align		4
.L_17:
        /*0064*/ 	.byte	0x03, 0x19
        /*0066*/ 	.short	0x001c


	//----- nvinfo : EIATTR_PARAM_CBANK
	.align		4
        /*0068*/ 	.byte	0x04, 0x0a
        /*006a*/ 	.short	(.L_19 - .L_18)
	.align		4
.L_18:
        /*006c*/ 	.word	index@(.nv.constant0._Z10matrix_mulPfS_S_i)
        /*0070*/ 	.short	0x0380
        /*0072*/ 	.short	0x001c


	//----- nvinfo : EIATTR_SW_WAR
	.align		4
.L_19:
        /*0074*/ 	.byte	0x04, 0x36
        /*0076*/ 	.short	(.L_21 - .L_20)
.L_20:
        /*0078*/ 	.word	0x00000008
.L_21:


//--------------------- .nv.callgraph             --------------------------
	.section	.nv.callgraph,"",@"SHT_CUDA_CALLGRAPH"
	.align	4
	.sectionentsize	8
	.align		4
        /*0000*/ 	.word	0x00000000
	.align		4
        /*0004*/ 	.word	0xffffffff
	.align		4
        /*0008*/ 	.word	0x00000000
	.align		4
        /*000c*/ 	.word	0xfffffffe
	.align		4
        /*0010*/ 	.word	0x00000000
	.align		4
        /*0014*/ 	.word	0xfffffffd
	.align		4
        /*0018*/ 	.word	0x00000000
	.align		4
        /*001c*/ 	.word	0xfffffffc


//--------------------- .text._Z10matrix_mulPfS_S_i --------------------------
	.section	.text._Z10matrix_mulPfS_S_i,"ax",@progbits
	.align	128
        .global         _Z10matrix_mulPfS_S_i
        .type           _Z10matrix_mulPfS_S_i,@function
        .size           _Z10matrix_mulPfS_S_i,(.L_x_6 - _Z10matrix_mulPfS_S_i)
        .other          _Z10matrix_mulPfS_S_i,@"STO_CUDA_ENTRY STV_DEFAULT"
_Z10matrix_mulPfS_S_i:
.text._Z10matrix_mulPfS_S_i:
[----:B------:R-:W-:Y:S01]  /*0000*/  LDC R1, c[0x0][0x37c] ;  /* 0x0000df00ff017b82 */ /* 0x000fe20000000800 */
[----:B------:R-:W0:Y:S07]  /*0010*/  S2R R0, SR_TID.Y ;  /* 0x0000000000007919 */ /* 0x000e2e0000002200 */
[----:B------:R-:W0:Y:S01]  /*0020*/  S2UR UR4, SR_CTAID.Y ;  /* 0x00000000000479c3 */ /* 0x000e220000002600 */
[----:B------:R-:W1:Y:S01]  /*0030*/  LDCU UR12, c[0x0][0x398] ;  /* 0x00007300ff0c77ac */ /* 0x000e620008000800 */
[----:B------:R-:W2:Y:S06]  /*0040*/  S2R R3, SR_TID.X ;  /* 0x0000000000037919 */ /* 0x000eac0000002100 */
[----:B------:R-:W0:Y:S08]  /*0050*/  LDC R11, c[0x0][0x364] ;  /* 0x0000d900ff0b7b82 */ /* 0x000e300000000800 */
[----:B------:R-:W2:Y:S08]  /*0060*/  S2UR UR5, SR_CTAID.X ;  /* 0x00000000000579c3 */ /* 0x000eb00000002500 */
[----:B------:R-:W2:Y:S01]  /*0070*/  LDC R2, c[0x0][0x360] ;  /* 0x0000d800ff027b82 */ /* 0x000ea20000000800 */
[----:B0-----:R-:W-:-:S02]  /*0080*/  IMAD R11, R11, UR4, R0 ;  /* 0x000000040b0b7c24 */ /* 0x001fc4000f8e0200 */
[----:B--2---:R-:W-:-:S05]  /*0090*/  IMAD R0, R2, UR5, R3 ;  /* 0x0000000502007c24 */ /* 0x004fca000f8e0203 */
[----:B------:R-:W-:-:S04]  /*00a0*/  VIMNMX R2, PT, PT, R11, R0, !PT ;  /* 0x000000000b027248 */ /* 0x000fc80007fe0100 */
[----:B-1----:R-:W-:-:S13]  /*00b0*/  ISETP.GE.AND P0, PT, R2, UR12, PT ;  /* 0x0000000c02007c0c */ /* 0x002fda000bf06270 */
[----:B------:R-:W-:Y:S05]  /*00c0*/  @P0 EXIT ;  /* 0x000000000000094d */ /* 0x000fea0003800000 */
[----:B------:R-:W-:Y:S01]  /*00d0*/  UISETP.GE.U32.AND UP0, UPT, UR12, 0x8, UPT ;  /* 0x000000080c00788c */ /* 0x000fe2000bf06070 */
[----:B------:R-:W-:Y:S02]  /*00e0*/  HFMA2 R10, -RZ, RZ, 0, 0 ;  /* 0x00000000ff0a7431 */ /* 0x000fe400000001ff */
[----:B------:R-:W-:Y:S01]  /*00f0*/  IMAD R11, R11, UR12, RZ ;  /* 0x0000000c0b0b7c24 */ /* 0x000fe2000f8e02ff */
[----:B------:R-:W-:Y:S01]  /*0100*/  UMOV UR4, URZ ;  /* 0x000000ff00047c82 */ /* 0x000fe20008000000 */
[----:B------:R-:W0:Y:S04]  /*0110*/  LDCU.64 UR10, c[0x0][0x358] ;  /* 0x00006b00ff0a77ac */ /* 0x000e280008000a00 */
[----:B------:R-:W-:Y:S05]  /*0120*/  BRA.U !UP0, `(.L_x_0) ;  /* 0x0000000508447547 */ /* 0x000fea000b800000 */
[----:B------:R-:W1:Y:S01]  /*0130*/  LDC.64 R2, c[0x0][0x388] ;  /* 0x0000e200ff027b82 */ /* 0x000e620000000a00 */
[----:B------:R-:W2:Y:S01]  /*0140*/  LDCU.64 UR14, c[0x0][0x390] ;  /* 0x00007200ff0e77ac */ /* 0x000ea20008000a00 */
[----:B------:R-:W-:Y:S01]  /*0150*/  MOV R10, RZ ;  /* 0x000000ff000a7202 */ /* 0x000fe20000000f00 */
[----:B------:R-:W-:Y:S01]  /*0160*/  IMAD.MOV.U32 R12, RZ, RZ, R0 ;  /* 0x000000ffff0c7224 */ /* 0x000fe200078e0000 */
[----:B------:R-:W-:-:S04]  /*0170*/  ULOP3.LUT UR4, UR12, 0x7ffffff8, URZ, 0xc0, !UPT ;  /* 0x7ffffff80c047892 */ /* 0x000fc8000f8ec0ff */
[----:B------:R-:W-:Y:S02]  /*0180*/  UIADD3 UR5, UPT, UPT, -UR4, URZ, URZ ;  /* 0x000000ff04057290 */ /* 0x000fe4000fffe1ff */
[----:B--2---:R-:W-:Y:S02]  /*0190*/  UIMAD.WIDE UR6, UR12, 0x18, UR14 ;  /* 0x000000180c0678a5 */ /* 0x004fe4000f8e020e */
[----:B------:R-:W-:Y:S01]  /*01a0*/  UIMAD.WIDE UR8, UR12, 0x1c, UR14 ;  /* 0x0000001c0c0878a5 */ /* 0x000fe2000f8e020e */
[----:B-1----:R-:W-:-:S03]  /*01b0*/  IMAD.WIDE.U32 R2, R11, 0x4, R2 ;  /* 0x000000040b027825 */ /* 0x002fc600078e0002 */
[----:B------:R-:W-:-:S04]  /*01c0*/  IADD3 R2, P0, PT, R2, 0x10, RZ ;  /* 0x0000001002027810 */ /* 0x000fc80007f1e0ff */
[----:B------:R-:W-:-:S09]  /*01d0*/  IADD3.X R3, PT, PT, RZ, R3, RZ, P0, !PT ;  /* 0x00000003ff037210 */ /* 0x000fd200007fe4ff */
.L_x_1:
[----:B------:R-:W-:Y:S01]  /*01e0*/  MOV R9, 0x4 ;  /* 0x0000000400097802 */ /* 0x000fe20000000f00 */
[----:B0-----:R-:W2:Y:S04]  /*01f0*/  LDG.E R14, desc[UR10][R2.64+-0x10] ;  /* 0xfffff00a020e7981 */ /* 0x001ea8000c1e1900 */
[----:B------:R-:W-:Y:S01]  /*0200*/  IMAD.WIDE R8, R12, R9, UR14 ;  /* 0x0000000e0c087e25 */ /* 0x000fe2000f8e0209 */
[----:B------:R-:W-:Y:S01]  /*0210*/  UIMAD.WIDE UR16, UR12, 0x4, UR14 ;  /* 0x000000040c1078a5 */ /* 0x000fe2000f8e020e */
[----:B------:R-:W3:Y:S04]  /*0220*/  LDG.E R16, desc[UR10][R2.64+-0xc] ;  /* 0xfffff40a02107981 */ /* 0x000ee8000c1e1900 */
[----:B------:R0:W2:Y:S01]  /*0230*/  LDG.E R13, desc[UR10][R8.64] ;  /* 0x0000000a080d7981 */ /* 0x0000a2000c1e1900 */
[----:B------:R-:W-:Y:S01]  /*0240*/  MOV R4, UR16 ;  /* 0x0000001000047c02 */ /* 0x000fe20008000f00 */
[----:B------:R-:W-:-:S02]  /*0250*/  IMAD.U32 R5, RZ, RZ, UR17 ;  /* 0x00000011ff057e24 */ /* 0x000fc4000f8e00ff */
[----:B------:R-:W4:Y:S02]  /*0260*/  LDG.E R18, desc[UR10][R2.64+-0x8] ;  /* 0xfffff80a02127981 */ /* 0x000f24000c1e1900 */
[----:B------:R-:W-:Y:S02]  /*0270*/  IMAD.WIDE R4, R12, 0x4, R4 ;  /* 0x000000040c047825 */ /* 0x000fe400078e0204 */
[----:B------:R-:W5:Y:S04]  /*0280*/  LDG.E R20, desc[UR10][R2.64+-0x4] ;  /* 0xfffffc0a02147981 */ /* 0x000f68000c1e1900 */
[----:B-1----:R1:W3:Y:S01]  /*0290*/  LDG.E R15, desc[UR10][R4.64] ;  /* 0x0000000a040f7981 */ /* 0x0022e2000c1e1900 */
[----:B------:R-:W-:Y:S01]  /*02a0*/  UIMAD.WIDE UR16, UR12, 0x8, UR14 ;  /* 0x000000080c1078a5 */ /* 0x000fe2000f8e020e */
[----:B------:R-:W-:-:S02]  /*02b0*/  IMAD.MOV.U32 R27, RZ, RZ, 0x4 ;  /* 0x00000004ff1b7424 */ /* 0x000fc400078e00ff */
[----:B------:R-:W5:Y:S03]  /*02c0*/  LDG.E R21, desc[UR10][R2.64] ;  /* 0x0000000a02157981 */ /* 0x000f66000c1e1900 */
[----:B------:R-:W-:Y:S01]  /*02d0*/  MOV R6, UR16 ;  /* 0x0000001000067c02 */ /* 0x000fe20008000f00 */
[----:B------:R-:W5:Y:S01]  /*02e0*/  LDG.E R23, desc[UR10][R2.64+0x4] ;  /* 0x0000040a02177981 */ /* 0x000f62000c1e1900 */
[----:B------:R-:W-:-:S03]  /*02f0*/  MOV R7, UR17 ;  /* 0x0000001100077c02 */ /* 0x000fc60008000f00 */
[----:B------:R-:W5:Y:S01]  /*0300*/  LDG.E R24, desc[UR10][R2.64+0x8] ;  /* 0x0000080a02187981 */ /* 0x000f62000c1e1900 */
[----:B------:R-:W-:-:S03]  /*0310*/  IMAD.WIDE R6, R12, 0x4, R6 ;  /* 0x000000040c067825 */ /* 0x000fc600078e0206 */
[----:B------:R-:W5:Y:S04]  /*0320*/  LDG.E R25, desc[UR10][R2.64+0xc] ;  /* 0x00000c0a02197981 */ /* 0x000f68000c1e1900 */
[----:B------:R1:W4:Y:S01]  /*0330*/  LDG.E R17, desc[UR10][R6.64] ;  /* 0x0000000a06117981 */ /* 0x000322000c1e1900 */
[----:B0-----:R-:W-:Y:S01]  /*0340*/  HFMA2 R9, -RZ, RZ, 0, 2.384185791015625e-07 ;  /* 0x00000004ff097431 */ /* 0x001fe200000001ff */
[----:B------:R-:W-:-:S06]  /*0350*/  UIMAD.WIDE UR16, UR12, 0xc, UR14 ;  /* 0x0000000c0c1078a5 */ /* 0x000fcc000f8e020e */
[----:B------:R-:W-:-:S05]  /*0360*/  IMAD.WIDE R8, R12, R9, UR16 ;  /* 0x000000100c087e25 */ /* 0x000fca000f8e0209 */
[----:B------:R0:W5:Y:S01]  /*0370*/  LDG.E R19, desc[UR10][R8.64] ;  /* 0x0000000a08137981 */ /* 0x000162000c1e1900 */
[----:B------:R-:W-:-:S06]  /*0380*/  UIMAD.WIDE UR16, UR12, 0x10, UR14 ;  /* 0x000000100c1078a5 */ /* 0x000fcc000f8e020e */
[----:B------:R-:W-:-:S05]  /*0390*/  IMAD.WIDE R26, R12, R27, UR16 ;  /* 0x000000100c1a7e25 */ /* 0x000fca000f8e021b */
[----:B------:R0:W5:Y:S01]  /*03a0*/  LDG.E R22, desc[UR10][R26.64] ;  /* 0x0000000a1a167981 */ /* 0x000162000c1e1900 */
[----:B------:R-:W-:Y:S01]  /*03b0*/  UIMAD.WIDE UR16, UR12, 0x14, UR14 ;  /* 0x000000140c1078a5 */ /* 0x000fe2000f8e020e */
[----:B-1----:R-:W-:-:S05]  /*03c0*/  MOV R5, 0x4 ;  /* 0x0000000400057802 */ /* 0x002fca0000000f00 */
[----:B------:R-:W-:-:S06]  /*03d0*/  IMAD.WIDE R4, R12, R5, UR16 ;  /* 0x000000100c047e25 */ /* 0x000fcc000f8e0205 */
[----:B------:R1:W5:Y:S01]  /*03e0*/  LDG.E R4, desc[UR10][R4.64] ;  /* 0x0000000a04047981 */ /* 0x000362000c1e1900 */
[----:B------:R-:W-:-:S05]  /*03f0*/  HFMA2 R7, -RZ, RZ, 0, 2.384185791015625e-07 ;  /* 0x00000004ff077431 */ /* 0x000fca00000001ff */
[----:B------:R-:W-:-:S06]  /*0400*/  IMAD.WIDE R6, R12, R7, UR6 ;  /* 0x000000060c067e25 */ /* 0x000fcc000f8e0207 */
[----:B------:R-:W5:Y:S01]  /*0410*/  LDG.E R7, desc[UR10][R6.64] ;  /* 0x0000000a06077981 */ /* 0x000f62000c1e1900 */
[----:B0-----:R-:W-:-:S05]  /*0420*/  MOV R9, 0x4 ;  /* 0x0000000400097802 */ /* 0x001fca0000000f00 */
[----:B------:R-:W-:-:S06]  /*0430*/  IMAD.WIDE R8, R12, R9, UR8 ;  /* 0x000000080c087e25 */ /* 0x000fcc000f8e0209 */
[----:B------:R0:W5:Y:S01]  /*0440*/  LDG.E R8, desc[UR10][R8.64] ;  /* 0x0000000a08087981 */ /* 0x000162000c1e1900 */
[----:B------:R-:W-:Y:S01]  /*0450*/  I2FP.F32.S32 R27, R10 ;  /* 0x0000000a001b7245 */ /* 0x000fe20000201400 */
[----:B------:R-:W-:-:S04]  /*0460*/  UIADD3 UR5, UPT, UPT, UR5, 0x8, URZ ;  /* 0x0000000805057890 */ /* 0x000fc8000fffe0ff */
[----:B------:R-:W-:Y:S01]  /*0470*/  UISETP.NE.AND UP0, UPT, UR5, URZ, UPT ;  /* 0x000000ff0500728c */ /* 0x000fe2000bf05270 */
[----:B--2---:R-:W-:-:S06]  /*0480*/  FFMA R13, R14, R13, R27 ;  /* 0x0000000d0e0d7223 */ /* 0x004fcc000000001b */
[----:B------:R-:W1:Y:S02]  /*0490*/  F2I.TRUNC.NTZ R13, R13 ;  /* 0x0000000d000d7305 */ /* 0x000e64000020f100 */
[----:B-1----:R-:W-:-:S05]  /*04a0*/  I2FP.F32.S32 R5, R13 ;  /* 0x0000000d00057245 */ /* 0x002fca0000201400 */
[----:B---3--:R-:W-:-:S06]  /*04b0*/  FFMA R5, R16, R15, R5 ;  /* 0x0000000f10057223 */ /* 0x008fcc0000000005 */
[----:B------:R-:W1:Y:S02]  /*04c0*/  F2I.TRUNC.NTZ R5, R5 ;  /* 0x0000000500057305 */ /* 0x000e64000020f100 */
[----:B-1----:R-:W-:-:S05]  /*04d0*/  I2FP.F32.S32 R15, R5 ;  /* 0x00000005000f7245 */ /* 0x002fca0000201400 */
[----:B----4-:R-:W-:-:S06]  /*04e0*/  FFMA R15, R18, R17, R15 ;  /* 0x00000011120f7223 */ /* 0x010fcc000000000f */
[----:B------:R-:W0:Y:S02]  /*04f0*/  F2I.TRUNC.NTZ R15, R15 ;  /* 0x0000000f000f7305 */ /* 0x000e24000020f100 */
[----:B0-----:R-:W-:-:S05]  /*0500*/  I2FP.F32.S32 R9, R15 ;  /* 0x0000000f00097245 */ /* 0x001fca0000201400 */
[----:B-----5:R-:W-:-:S06]  /*0510*/  FFMA R9, R20, R19, R9 ;  /* 0x0000001314097223 */ /* 0x020fcc0000000009 */
[----:B------:R-:W0:Y:S02]  /*0520*/  F2I.TRUNC.NTZ R9, R9 ;  /* 0x0000000900097305 */ /* 0x000e24000020f100 */
[----:B0-----:R-:W-:-:S05]  /*0530*/  I2FP.F32.S32 R6, R9 ;  /* 0x0000000900067245 */ /* 0x001fca0000201400 */
[----:B------:R-:W-:-:S06]  /*0540*/  FFMA R6, R21, R22, R6 ;  /* 0x0000001615067223 */ /* 0x000fcc0000000006 */
        /* <DEDUP_REMOVED lines=9> */
[----:B------:R-:W1:Y:S01]  /*05e0*/  F2I.TRUNC.NTZ R10, R10 ;  /* 0x0000000a000a7305 */ /* 0x000e62000020f100 */
[----:B------:R-:W-:Y:S01]  /*05f0*/  IMAD.U32 R7, RZ, RZ, UR12 ;  /* 0x0000000cff077e24 */ /* 0x000fe2000f8e00ff */
[----:B------:R-:W-:-:S04]  /*0600*/  IADD3 R2, P0, PT, R2, 0x20, RZ ;  /* 0x0000002002027810 */ /* 0x000fc80007f1e0ff */
[----:B------:R-:W-:Y:S02]  /*0610*/  IADD3.X R3, PT, PT, RZ, R3, RZ, P0, !PT ;  /* 0x00000003ff037210 */ /* 0x000fe400007fe4ff */
[----:B------:R-:W-:Y:S01]  /*0620*/  LEA R12, R7, R12, 0x3 ;  /* 0x0000000c070c7211 */ /* 0x000fe200078e18ff */
[----:B------:R-:W-:Y:S06]  /*0630*/  BRA.U UP0, `(.L_x_1) ;  /* 0xfffffff900e87547 */ /* 0x000fec000b83ffff */
.L_x_0:
[----:B------:R-:W-:-:S04]  /*0640*/  ULOP3.LUT UR6, UR12, 0x7, URZ, 0xc0, !UPT ;  /* 0x000000070c067892 */ /* 0x000fc8000f8ec0ff */
[----:B------:R-:W-:-:S09]  /*0650*/  UISETP.NE.AND UP0, UPT, UR6, URZ, UPT ;  /* 0x000000ff0600728c */ /* 0x000fd2000bf05270 */
[----:B------:R-:W-:Y:S05]  /*0660*/  BRA.U !UP0, `(.L_x_2) ;  /* 0x0000000508587547 */ /* 0x000fea000b800000 */
[----:B------:R-:W-:Y:S02]  /*0670*/  UISETP.GE.U32.AND UP0, UPT, UR6, 0x4, UPT ;  /* 0x000000040600788c */ /* 0x000fe4000bf06070 */
[----:B------:R-:W-:-:S04]  /*0680*/  ULOP3.LUT UR5, UR12, 0x3, URZ, 0xc0, !UPT ;  /* 0x000000030c057892 */ /* 0x000fc8000f8ec0ff */
[----:B------:R-:W-:-:S03]  /*0690*/  UISETP.NE.AND UP1, UPT, UR5, URZ, UPT ;  /* 0x000000ff0500728c */ /* 0x000fc6000bf25270 */
[----:B------:R-:W-:Y:S08]  /*06a0*/  BRA.U !UP0, `(.L_x_3) ;  /* 0x00000001089c7547 */ /* 0x000ff0000b800000 */
[----:B------:R-:W2:Y:S01]  /*06b0*/  LDC.64 R4, c[0x0][0x388] ;  /* 0x0000e200ff047b82 */ /* 0x000ea20000000a00 */
[----:B------:R-:W-:Y:S01]  /*06c0*/  MOV R9, UR4 ;  /* 0x0000000400097c02 */ /* 0x000fe20008000f00 */
[----:B------:R-:W-:Y:S01]  /*06d0*/  VIADD R3, R11, UR4 ;  /* 0x000000040b037c36 */ /* 0x000fe20008000000 */
[----:B------:R-:W3:Y:S03]  /*06e0*/  LDCU.64 UR6, c[0x0][0x388] ;  /* 0x00007100ff0677ac */ /* 0x000ee60008000a00 */
[----:B------:R-:W-:Y:S02]  /*06f0*/  IMAD R9, R9, UR12, R0 ;  /* 0x0000000c09097c24 */ /* 0x000fe4000f8e0200 */
[----:B------:R-:W4:Y:S01]  /*0700*/  LDC.64 R6, c[0x0][0x390] ;  /* 0x0000e400ff067b82 */ /* 0x000f220000000a00 */
[----:B--2---:R-:W-:-:S05]  /*0710*/  IMAD.WIDE.U32 R4, R3, 0x4, R4 ;  /* 0x0000000403047825 */ /* 0x004fca00078e0004 */
[----:B0-----:R0:W2:Y:S01]  /*0720*/  LDG.E R12, desc[UR10][R4.64] ;  /* 0x0000000a040c7981 */ /* 0x0010a2000c1e1900 */
[----:B----4-:R-:W-:-:S05]  /*0730*/  IMAD.WIDE R6, R9, 0x4, R6 ;  /* 0x0000000409067825 */ /* 0x010fca00078e0206 */
[----:B------:R4:W2:Y:S01]  /*0740*/  LDG.E R13, desc[UR10][R6.64] ;  /* 0x0000000a060d7981 */ /* 0x0008a2000c1e1900 */
[----:B------:R-:W-:Y:S02]  /*0750*/  IADD3 R3, P0, PT, R11, UR4, RZ ;  /* 0x000000040b037c10 */ /* 0x000fe4000ff1e0ff */
[----:B------:R-:W-:Y:S02]  /*0760*/  MOV R9, UR12 ;  /* 0x0000000c00097c02 */ /* 0x000fe40008000f00 */
[----:B------:R-:W-:Y:S02]  /*0770*/  IADD3.X R8, PT, PT, RZ, RZ, RZ, P0, !PT ;  /* 0x000000ffff087210 */ /* 0x000fe400007fe4ff */
[----:B---3--:R-:W-:-:S04]  /*0780*/  LEA R2, P0, R3, UR6, 0x2 ;  /* 0x0000000603027c11 */ /* 0x008fc8000f8010ff */
[----:B------:R-:W-:Y:S01]  /*0790*/  LEA.HI.X R3, R3, UR7, R8, 0x2, P0 ;  /* 0x0000000703037c11 */ /* 0x000fe200080f1408 */
[----:B------:R-:W-:-:S04]  /*07a0*/  IMAD.WIDE R8, R9, 0x4, R6 ;  /* 0x0000000409087825 */ /* 0x000fc800078e0206 */
[----:B------:R-:W3:Y:S04]  /*07b0*/  LDG.E R14, desc[UR10][R2.64+0x4] ;  /* 0x0000040a020e7981 */ /* 0x000ee8000c1e1900 */
[----:B------:R5:W3:Y:S01]  /*07c0*/  LDG.E R17, desc[UR10][R8.64] ;  /* 0x0000000a08117981 */ /* 0x000ae2000c1e1900 */
[----:B------:R-:W-:-:S03]  /*07d0*/  MOV R15, UR12 ;  /* 0x0000000c000f7c02 */ /* 0x000fc60008000f00 */
[----:B------:R-:W3:Y:S02]  /*07e0*/  LDG.E R16, desc[UR10][R2.64+0x8] ;  /* 0x0000080a02107981 */ /* 0x000ee4000c1e1900 */
[----:B0-----:R-:W-:Y:S02]  /*07f0*/  IMAD.WIDE R4, R15, 0x4, R8 ;  /* 0x000000040f047825 */ /* 0x001fe400078e0208 */
[----:B------:R-:W3:Y:S04]  /*0800*/  LDG.E R18, desc[UR10][R2.64+0xc] ;  /* 0x00000c0a02127981 */ /* 0x000ee8000c1e1900 */
[----:B------:R0:W3:Y:S01]  /*0810*/  LDG.E R19, desc[UR10][R4.64] ;  /* 0x0000000a04137981 */ /* 0x0000e2000c1e1900 */
[----:B----4-:R-:W-:-:S04]  /*0820*/  IMAD.U32 R7, RZ, RZ, UR12 ;  /* 0x0000000cff077e24 */ /* 0x010fc8000f8e00ff */
[----:B------:R-:W-:-:S06]  /*0830*/  IMAD.WIDE R6, R7, 0x4, R4 ;  /* 0x0000000407067825 */ /* 0x000fcc00078e0204 */
[----:B------:R-:W4:Y:S01]  /*0840*/  LDG.E R7, desc[UR10][R6.64] ;  /* 0x0000000a06077981 */ /* 0x000f22000c1e1900 */
[----:B-1----:R-:W-:Y:S01]  /*0850*/  I2FP.F32.S32 R15, R10 ;  /* 0x0000000a000f7245 */ /* 0x002fe20000201400 */
[----:B------:R-:W-:-:S04]  /*0860*/  UIADD3 UR4, UPT, UPT, UR4, 0x4, URZ ;  /* 0x0000000404047890 */ /* 0x000fc8000fffe0ff */
[----:B--2---:R-:W-:-:S06]  /*0870*/  FFMA R12, R12, R13, R15 ;  /* 0x0000000d0c0c7223 */ /* 0x004fcc000000000f */
[----:B------:R-:W5:Y:S02]  /*0880*/  F2I.TRUNC.NTZ R12, R12 ;  /* 0x0000000c000c7305 */ /* 0x000f64000020f100 */
[----:B-----5:R-:W-:-:S05]  /*0890*/  I2FP.F32.S32 R9, R12 ;  /* 0x0000000c00097245 */ /* 0x020fca0000201400 */
[----:B---3--:R-:W-:-:S06]  /*08a0*/  FFMA R9, R14, R17, R9 ;  /* 0x000000110e097223 */ /* 0x008fcc0000000009 */
[----:B------:R-:W0:Y:S02]  /*08b0*/  F2I.TRUNC.NTZ R9, R9 ;  /* 0x0000000900097305 */ /* 0x000e24000020f100 */
[----:B0-----:R-:W-:-:S05]  /*08c0*/  I2FP.F32.S32 R5, R9 ;  /* 0x0000000900057245 */ /* 0x001fca0000201400 */
[----:B------:R-:W-:-:S06]  /*08d0*/  FFMA R5, R16, R19, R5 ;  /* 0x0000001310057223 */ /* 0x000fcc0000000005 */
[----:B------:R-:W0:Y:S02]  /*08e0*/  F2I.TRUNC.NTZ R5, R5 ;  /* 0x0000000500057305 */ /* 0x000e24000020f100 */
[----:B0-----:R-:W-:-:S05]  /*08f0*/  I2FP.F32.S32 R3, R5 ;  /* 0x0000000500037245 */ /* 0x001fca0000201400 */
[----:B----4-:R-:W-:-:S04]  /*0900*/  FFMA R3, R18, R7, R3 ;  /* 0x0000000712037223 */ /* 0x010fc80000000003 */
[----:B------:R2:W3:Y:S03]  /*0910*/  F2I.TRUNC.NTZ R10, R3 ;  /* 0x00000003000a7305 */ /* 0x0004e6000020f100 */
.L_x_3:
[----:B------:R-:W-:Y:S05]  /*0920*/  BRA.U !UP1, `(.L_x_2) ;  /* 0x0000000109a87547 */ /* 0x000fea000b800000 */
[----:B------:R-:W-:Y:S02]  /*0930*/  UISETP.NE.AND UP0, UPT, UR5, 0x1, UPT ;  /* 0x000000010500788c */ /* 0x000fe4000bf05270 */
[----:B------:R-:W-:-:S04]  /*0940*/  ULOP3.LUT UR6, UR12, 0x1, URZ, 0xc0, !UPT ;  /* 0x000000010c067892 */ /* 0x000fc8000f8ec0ff */
[----:B------:R-:W-:-:S03]  /*0950*/  UISETP.NE.U32.AND UP1, UPT, UR6, 0x1, UPT ;  /* 0x000000010600788c */ /* 0x000fc6000bf25070 */
[----:B------:R-:W-:Y:S08]  /*0960*/  BRA.U !UP0, `(.L_x_4) ;  /* 0x0000000108647547 */ /* 0x000ff0000b800000 */
[----:B--2---:R-:W2:Y:S01]  /*0970*/  LDC.64 R2, c[0x0][0x388] ;  /* 0x0000e200ff027b82 */ /* 0x004ea20000000a00 */
[----:B------:R-:W-:Y:S01]  /*0980*/  MOV R9, UR4 ;  /* 0x0000000400097c02 */ /* 0x000fe20008000f00 */
[----:B------:R-:W4:Y:S01]  /*0990*/  LDCU.64 UR6, c[0x0][0x388] ;  /* 0x00007100ff0677ac */ /* 0x000f220008000a00 */
[----:B------:R-:W-:-:S03]  /*09a0*/  IADD3 R7, PT, PT, R11, UR4, RZ ;  /* 0x000000040b077c10 */ /* 0x000fc6000fffe0ff */
[----:B------:R-:W-:Y:S02]  /*09b0*/  IMAD R9, R9, UR12, R0 ;  /* 0x0000000c09097c24 */ /* 0x000fe4000f8e0200 */
[----:B------:R-:W5:Y:S01]  /*09c0*/  LDC.64 R4, c[0x0][0x390] ;  /* 0x0000e400ff047b82 */ /* 0x000f620000000a00 */
[----:B--2---:R-:W-:-:S06]  /*09d0*/  IMAD.WIDE.U32 R2, R7, 0x4, R2 ;  /* 0x0000000407027825 */ /* 0x004fcc00078e0002 */
[----:B0-----:R-:W2:Y:S01]  /*09e0*/  LDG.E R2, desc[UR10][R2.64] ;  /* 0x0000000a02027981 */ /* 0x001ea2000c1e1900 */
[----:B-----5:R-:W-:-:S05]  /*09f0*/  IMAD.WIDE R4, R9, 0x4, R4 ;  /* 0x0000000409047825 */ /* 0x020fca00078e0204 */
[----:B------:R-:W2:Y:S01]  /*0a00*/  LDG.E R13, desc[UR10][R4.64] ;  /* 0x0000000a040d7981 */ /* 0x000ea2000c1e1900 */
[----:B------:R-:W-:Y:S01]  /*0a10*/  IADD3 R7, P0, PT, R11, UR4, RZ ;  /* 0x000000040b077c10 */ /* 0x000fe2000ff1e0ff */
[----:B------:R-:W-:-:S03]  /*0a20*/  IMAD.U32 R9, RZ, RZ, UR12 ;  /* 0x0000000cff097e24 */ /* 0x000fc6000f8e00ff */
[----:B------:R-:W-:Y:S02]  /*0a30*/  IADD3.X R8, PT, PT, RZ, RZ, RZ, P0, !PT ;  /* 0x000000ffff087210 */ /* 0x000fe400007fe4ff */
[----:B----4-:R-:W-:-:S04]  /*0a40*/  LEA R6, P0, R7, UR6, 0x2 ;  /* 0x0000000607067c11 */ /* 0x010fc8000f8010ff */
[----:B------:R-:W-:Y:S01]  /*0a50*/  LEA.HI.X R7, R7, UR7, R8, 0x2, P0 ;  /* 0x0000000707077c11 */ /* 0x000fe200080f1408 */
[----:B------:R-:W-:-:S04]  /*0a60*/  IMAD.WIDE R8, R9, 0x4, R4 ;  /* 0x0000000409087825 */ /* 0x000fc800078e0204 */
[----:B------:R-:W4:Y:S04]  /*0a70*/  LDG.E R6, desc[UR10][R6.64+0x4] ;  /* 0x0000040a06067981 */ /* 0x000f28000c1e1900 */
[----:B------:R-:W4:Y:S01]  /*0a80*/  LDG.E R9, desc[UR10][R8.64] ;  /* 0x0000000a08097981 */ /* 0x000f22000c1e1900 */
[----:B-1-3--:R-:W-:Y:S01]  /*0a90*/  I2FP.F32.S32 R15, R10 ;  /* 0x0000000a000f7245 */ /* 0x00afe20000201400 */
[----:B------:R-:W-:-:S04]  /*0aa0*/  UIADD3 UR4, UPT, UPT, UR4, 0x2, URZ ;  /* 0x0000000204047890 */ /* 0x000fc8000fffe0ff */
[----:B--2---:R-:W-:-:S06]  /*0ab0*/  FFMA R2, R2, R13, R15 ;  /* 0x0000000d02027223 */ /* 0x004fcc000000000f */
[----:B------:R-:W0:Y:S02]  /*0ac0*/  F2I.TRUNC.NTZ R2, R2 ;  /* 0x0000000200027305 */ /* 0x000e24000020f100 */
[----:B0-----:R-:W-:-:S05]  /*0ad0*/  I2FP.F32.S32 R3, R2 ;  /* 0x0000000200037245 */ /* 0x001fca0000201400 */
[----:B----4-:R-:W-:-:S04]  /*0ae0*/  FFMA R3, R6, R9, R3 ;  /* 0x0000000906037223 */ /* 0x010fc80000000003 */
[----:B------:R4:W0:Y:S03]  /*0af0*/  F2I.TRUNC.NTZ R10, R3 ;  /* 0x00000003000a7305 */ /* 0x000826000020f100 */
.L_x_4:
[----:B------:R-:W-:Y:S05]  /*0b00*/  BRA.U UP1, `(.L_x_2) ;  /* 0x0000000101307547 */ /* 0x000fea000b800000 */
[----:B--2-4-:R-:W2:Y:S01]  /*0b10*/  LDC.64 R2, c[0x0][0x388] ;  /* 0x0000e200ff027b82 */ /* 0x014ea20000000a00 */
[----:B------:R-:W-:Y:S02]  /*0b20*/  MOV R9, UR4 ;  /* 0x0000000400097c02 */ /* 0x000fe40008000f00 */
[----:B------:R-:W-:-:S03]  /*0b30*/  IADD3 R7, PT, PT, R11, UR4, RZ ;  /* 0x000000040b077c10 */ /* 0x000fc6000fffe0ff */
[----:B------:R-:W-:Y:S02]  /*0b40*/  IMAD R9, R9, UR12, R0 ;  /* 0x0000000c09097c24 */ /* 0x000fe4000f8e0200 */
[----:B------:R-:W4:Y:S01]  /*0b50*/  LDC.64 R4, c[0x0][0x390] ;  /* 0x0000e400ff047b82 */ /* 0x000f220000000a00 */
[----:B--2---:R-:W-:-:S06]  /*0b60*/  IMAD.WIDE.U32 R2, R7, 0x4, R2 ;  /* 0x0000000407027825 */ /* 0x004fcc00078e0002 */
[----:B0-----:R-:W2:Y:S01]  /*0b70*/  LDG.E R2, desc[UR10][R2.64] ;  /* 0x0000000a02027981 */ /* 0x001ea2000c1e1900 */
[----:B----4-:R-:W-:-:S06]  /*0b80*/  IMAD.WIDE R4, R9, 0x4, R4 ;  /* 0x0000000409047825 */ /* 0x010fcc00078e0204 */
[----:B------:R-:W2:Y:S01]  /*0b90*/  LDG.E R5, desc[UR10][R4.64] ;  /* 0x0000000a04057981 */ /* 0x000ea2000c1e1900 */
[----:B-1-3--:R-:W-:-:S05]  /*0ba0*/  I2FP.F32.S32 R7, R10 ;  /* 0x0000000a00077245 */ /* 0x00afca0000201400 */
[----:B--2---:R-:W-:-:S06]  /*0bb0*/  FFMA R10, R2, R5, R7 ;  /* 0x00000005020a7223 */ /* 0x004fcc0000000007 */
[----:B------:R-:W0:Y:S02]  /*0bc0*/  F2I.TRUNC.NTZ R10, R10 ;  /* 0x0000000a000a7305 */ /* 0x000e24000020f100 */
.L_x_2:
[----:B--2-4-:R-:W2:Y:S01]  /*0bd0*/  LDC.64 R2, c[0x0][0x380] ;  /* 0x0000e000ff027b82 */ /* 0x014ea20000000a00 */
[----:B------:R-:W-:Y:S02]  /*0be0*/  IADD3 R11, PT, PT, R0, R11, RZ ;  /* 0x0000000b000b7210 */ /* 0x000fe40007ffe0ff */
[----:B01-3--:R-:W-:-:S03]  /*0bf0*/  I2FP.F32.S32 R5, R10 ;  /* 0x0000000a00057245 */ /* 0x00bfc60000201400 */
[----:B--2---:R-:W-:-:S05]  /*0c00*/  IMAD.WIDE R2, R11, 0x4, R2 ;  /* 0x000000040b027825 */ /* 0x004fca00078e0202 */
[----:B------:R-:W-:Y:S01]  /*0c10*/  STG.E desc[UR10][R2.64], R5 ;  /* 0x0000000502007986 */ /* 0x000fe2000c10190a */
[----:B------:R-:W-:Y:S05]  /*0c20*/  EXIT ;  /* 0x000000000000794d */ /* 0x000fea0003800000 */
.L_x_5:
[----:B------:R-:W-:-:S00]  /*0c30*/  BRA `(.L_x_5) ;  /* 0xfffffffc00fc7947 */ /* 0x000fc0000383ffff */
[----:B------:R-:W-:-:S00]  /*0c40*/  NOP ;  /* 0x0000000000007918 */ /* 0x000fc00000000000 */
        /* <DEDUP_REMOVED lines=11> */
.L_x_6:


//--------------------- .nv.shared.reserved.0     --------------------------
	.section	.nv.shared.reserved.0,"aw",@nobits
	.weak		__nv_reservedSMEM_offset_0_alias
	.size		__nv_reservedSMEM_offset_0_alias, 0, 64
	.other		__nv_reservedSMEM_offset_0_alias,@"STO_CUDA_RESERVED_SHARED STV_DEFAULT"
__nv_reservedSMEM_offset_0_alias:
	.zero		0
	.zero		64


//--------------------- .nv.constant0._Z10matrix_mulPfS_S_i --------------------------
	.section	.nv.constant0._Z10matrix_mulPfS_S_i,"a",@progbits
	.sectionflags	@""
	.align	4
.nv.constant0._Z10matrix_mulPfS_S_i:
	.zero		924


//--------------------- SYMBOLS --------------------------

	.type		.nv.reservedSmem.offset0,@object
	.size		.nv.reservedSmem.offset0,0x4
